//
// Generated by NVIDIA NVVM Compiler
//
// Compiler Build ID: CL-36424714
// Cuda compilation tools, release 13.0, V13.0.88
// Based on NVVM 20.0.0
//

.version 9.0
.target sm_100
.address_size 64

	// .globl	_Z10matrix_addPKfS0_Pfi

.visible .entry _Z10matrix_addPKfS0_Pfi(
	.param .u64 .ptr .align 1 _Z10matrix_addPKfS0_Pfi_param_0,
	.param .u64 .ptr .align 1 _Z10matrix_addPKfS0_Pfi_param_1,
	.param .u64 .ptr .align 1 _Z10matrix_addPKfS0_Pfi_param_2,
	.param .u32 _Z10matrix_addPKfS0_Pfi_param_3
)
{
	.reg .pred 	%p<2>;
	.reg .b32 	%r<6>;
	.reg .b32 	%f<4>;
	.reg .b64 	%rd<11>;

	ld.param.u64 	%rd1, [_Z10matrix_addPKfS0_Pfi_param_0];
	ld.param.u64 	%rd2, [_Z10matrix_addPKfS0_Pfi_param_1];
	ld.param.u64 	%rd3, [_Z10matrix_addPKfS0_Pfi_param_2];
	ld.param.u32 	%r2, [_Z10matrix_addPKfS0_Pfi_param_3];
	mov.u32 	%r3, %tid.x;
	mov.u32 	%r4, %ntid.x;
	mov.u32 	%r5, %ctaid.x;
	mad.lo.s32 	%r1, %r4, %r5, %r3;
	setp.ge.s32 	%p1, %r1, %r2;
	@%p1 bra 	$L__BB0_2;
	cvta.to.global.u64 	%rd4, %rd1;
	cvta.to.global.u64 	%rd5, %rd2;
	cvta.to.global.u64 	%rd6, %rd3;
	mul.wide.s32 	%rd7, %r1, 4;
	add.s64 	%rd8, %rd4, %rd7;
	ld.global.f32 	%f1, [%rd8];
	add.s64 	%rd9, %rd5, %rd7;
	ld.global.f32 	%f2, [%rd9];
	add.f32 	%f3, %f1, %f2;
	add.s64 	%rd10, %rd6, %rd7;
	st.global.f32 	[%rd10], %f3;
$L__BB0_2:
	ret;

}


// ===== COMPILED SASS (sm_100) =====

	.target	sm_100

	.elftype	@"ET_EXEC"


//--------------------- .note.nv.tkinfo           --------------------------
	.section	.note.nv.tkinfo,"",@"SHT_NOTE"
	.sectionflags	@"SHF_NOTE_NV_TKINFO"
	.tkinfo
        /*0018*/ 	.word	0x00000002
        /*0030*/ 	.string	""
        /*0030*/ 	.string	"ptxas"
        /*0030*/ 	.string	"Cuda compilation tools, release 13.0, V13.0.88"
        /*0030*/ 	.string	"Build cuda_13.0.r13.0/compiler.36424714_0"
        /*0030*/ 	.string	"-arch sm_100 -m 64 "



//--------------------- .note.nv.cuinfo           --------------------------
	.section	.note.nv.cuinfo,"",@"SHT_NOTE"
	.sectionflags	@"SHF_NOTE_NV_CUINFO"
        /*0018*/ 	.short	0x0002
        /*001a*/ 	.short	0x0064
        /*001c*/ 	.short	0x0082
	.zero		2


//--------------------- .nv.info                  --------------------------
	.section	.nv.info,"",@"SHT_CUDA_INFO"
	.align	4


	//----- nvinfo : EIATTR_REGCOUNT
	.align		4
        /*0000*/ 	.byte	0x04, 0x2f
        /*0002*/ 	.short	(.L_1 - .L_0)
	.align		4
.L_0:
        /*0004*/ 	.word	index@(_Z10matrix_addPKfS0_Pfi)
        /*0008*/ 	.word	0x0000000c


	//----- nvinfo : EIATTR_FRAME_SIZE
	.align		4
.L_1:
        /*000c*/ 	.byte	0x04, 0x11
        /*000e*/ 	.short	(.L_3 - .L_2)
	.align		4
.L_2:
        /*0010*/ 	.word	index@(_Z10matrix_addPKfS0_Pfi)
        /*0014*/ 	.word	0x00000000


	//----- nvinfo : EIATTR_MIN_STACK_SIZE
	.align		4
.L_3:
        /*0018*/ 	.byte	0x04, 0x12
        /*001a*/ 	.short	(.L_5 - .L_4)
	.align		4
.L_4:
        /*001c*/ 	.word	index@(_Z10matrix_addPKfS0_Pfi)
        /*0020*/ 	.word	0x00000000
.L_5:


//--------------------- .nv.compat                --------------------------
	.section	.nv.compat,"",@"SHT_CUDA_COMPAT_INFO"
	.align	4
        /*0000*/ 	.byte	0x02, 0x09, 0x00, 0x00, 0x02, 0x02, 0x01, 0x00, 0x02, 0x05, 0x05, 0x00, 0x03, 0x07, 0x01, 0x01
        /*0010*/ 	.byte	0x02, 0x03, 0x00, 0x00, 0x02, 0x06, 0x01, 0x00, 0x04, 0x0b, 0x08, 0x00, 0x09, 0x00, 0x00, 0x00
        /*0020*/ 	.byte	0x00, 0x00, 0x00, 0x00


//--------------------- .nv.info._Z10matrix_addPKfS0_Pfi --------------------------
	.section	.nv.info._Z10matrix_addPKfS0_Pfi,"",@"SHT_CUDA_INFO"
	.sectionflags	@""
	.align	4


	//----- nvinfo : EIATTR_CUDA_API_VERSION
	.align		4
        /*0000*/ 	.byte	0x04, 0x37
        /*0002*/ 	.short	(.L_7 - .L_6)
.L_6:
        /*0004*/ 	.word	0x00000082


	//----- nvinfo : EIATTR_KPARAM_INFO
	.align		4
.L_7:
        /*0008*/ 	.byte	0x04, 0x17
        /*000a*/ 	.short	(.L_9 - .L_8)
.L_8:
        /*000c*/ 	.word	0x00000000
        /*0010*/ 	.short	0x0003
        /*0012*/ 	.short	0x0018
        /*0014*/ 	.byte	0x00, 0xf0, 0x11, 0x00


	//----- nvinfo : EIATTR_KPARAM_INFO
	.align		4
.L_9:
        /*0018*/ 	.byte	0x04, 0x17
        /*001a*/ 	.short	(.L_11 - .L_10)
.L_10:
        /*001c*/ 	.word	0x00000000
        /*0020*/ 	.short	0x0002
        /*0022*/ 	.short	0x0010
        /*0024*/ 	.byte	0x00, 0xf5, 0x21, 0x00


	//----- nvinfo : EIATTR_KPARAM_INFO
	.align		4
.L_11:
        /*0028*/ 	.byte	0x04, 0x17
        /*002a*/ 	.short	(.L_13 - .L_12)
.L_12:
        /*002c*/ 	.word	0x00000000
        /*0030*/ 	.short	0x0001
        /*0032*/ 	.short	0x0008
        /*0034*/ 	.byte	0x00, 0xf5, 0x21, 0x00


	//----- nvinfo : EIATTR_KPARAM_INFO
	.align		4
.L_13:
        /*0038*/ 	.byte	0x04, 0x17
        /*003a*/ 	.short	(.L_15 - .L_14)
.L_14:
        /*003c*/ 	.word	0x00000000
        /*0040*/ 	.short	0x0000
        /*0042*/ 	.short	0x0000
        /*0044*/ 	.byte	0x00, 0xf5, 0x21, 0x00


	//----- nvinfo : EIATTR_SPARSE_MMA_MASK
	.align		4
.L_15:
        /*0048*/ 	.byte	0x03, 0x50
        /*004a*/ 	.short	0x0000


	//----- nvinfo : EIATTR_MAXREG_COUNT
	.align		4
        /*004c*/ 	.byte	0x03, 0x1b
        /*004e*/ 	.short	0x00ff


	//----- nvinfo : EIATTR_MERCURY_ISA_VERSION
	.align		4
        /*0050*/ 	.byte	0x03, 0x5f
        /*0052*/ 	.short	0x0101


	//----- nvinfo : EIATTR_VRC_CTA_INIT_COUNT
	.align		4
        /*0054*/ 	.byte	0x02, 0x4a
	.zero		1
	.zero		1


	//----- nvinfo : EIATTR_EXIT_INSTR_OFFSETS
	.align		4
        /*0058*/ 	.byte	0x04, 0x1c
        /*005a*/ 	.short	(.L_17 - .L_16)


	//   ....[0]....
.L_16:
        /*005c*/ 	.word	0x00000070


	//   ....[1]....
        /*0060*/ 	.word	0x00000130


	//----- nvinfo : EIATTR_CBANK_PARAM_SIZE
	.align		4
.L_17:
        /*0064*/ 	.byte	0x03, 0x19
        /*0066*/ 	.short	0x001c


	//----- nvinfo : EIATTR_PARAM_CBANK
	.align		4
        /*0068*/ 	.byte	0x04, 0x0a
        /*006a*/ 	.short	(.L_19 - .L_18)
	.align		4
.L_18:
        /*006c*/ 	.word	index@(.nv.constant0._Z10matrix_addPKfS0_Pfi)
        /*0070*/ 	.short	0x0380
        /*0072*/ 	.short	0x001c


	//----- nvinfo : EIATTR_SW_WAR
	.align		4
.L_19:
        /*0074*/ 	.byte	0x04, 0x36
        /*0076*/ 	.short	(.L_21 - .L_20)
.L_20:
        /*0078*/ 	.word	0x00000008
.L_21:


//--------------------- .nv.callgraph             --------------------------
	.section	.nv.callgraph,"",@"SHT_CUDA_CALLGRAPH"
	.align	4
	.sectionentsize	8
	.align		4
        /*0000*/ 	.word	0x00000000
	.align		4
        /*0004*/ 	.word	0xffffffff
	.align		4
        /*0008*/ 	.word	0x00000000
	.align		4
        /*000c*/ 	.word	0xfffffffe
	.align		4
        /*0010*/ 	.word	0x00000000
	.align		4
        /*0014*/ 	.word	0xfffffffd
	.align		4
        /*0018*/ 	.word	0x00000000
	.align		4
        /*001c*/ 	.word	0xfffffffc


//--------------------- .text._Z10matrix_addPKfS0_Pfi --------------------------
	.section	.text._Z10matrix_addPKfS0_Pfi,"ax",@progbits
	.align	128
        .global         _Z10matrix_addPKfS0_Pfi
        .type           _Z10matrix_addPKfS0_Pfi,@function
        .size           _Z10matrix_addPKfS0_Pfi,(.L_x_1 - _Z10matrix_addPKfS0_Pfi)
        .other          _Z10matrix_addPKfS0_Pfi,@"STO_CUDA_ENTRY STV_DEFAULT"
_Z10matrix_addPKfS0_Pfi:
.text._Z10matrix_addPKfS0_Pfi:
[----:B------:R-:W-:Y:S01]  /*0000*/  LDC R1, c[0x0][0x37c] ;  /* 0x0000df00ff017b82 */ /* 0x000fe20000000800 */
[----:B------:R-:W0:Y:S01]  /*0010*/  S2R R9, SR_TID.X ;  /* 0x0000000000097919 */ /* 0x000e220000002100 */
[----:B------:R-:W0:Y:S01]  /*0020*/  LDCU UR4, c[0x0][0x360] ;  /* 0x00006c00ff0477ac */ /* 0x000e220008000800 */
[----:B------:R-:W0:Y:S01]  /*0030*/  S2R R0, SR_CTAID.X ;  /* 0x0000000000007919 */ /* 0x000e220000002500 */
[----:B------:R-:W1:Y:S01]  /*0040*/  LDCU UR5, c[0x0][0x398] ;  /* 0x00007300ff0577ac */ /* 0x000e620008000800 */
[----:B0-----:R-:W-:-:S05]  /*0050*/  IMAD R9, R0, UR4, R9 ;  /* 0x0000000400097c24 */ /* 0x001fca000f8e0209 */
[----:B-1----:R-:W-:-:S13]  /*0060*/  ISETP.GE.AND P0, PT, R9, UR5, PT ;  /* 0x0000000509007c0c */ /* 0x002fda000bf06270 */
[----:B------:R-:W-:Y:S05]  /*0070*/  @P0 EXIT ;  /* 0x000000000000094d */ /* 0x000fea0003800000 */
[----:B------:R-:W0:Y:S01]  /*0080*/  LDC.64 R2, c[0x0][0x380] ;  /* 0x0000e000ff027b82 */ /* 0x000e220000000a00 */
[----:B------:R-:W1:Y:S07]  /*0090*/  LDCU.64 UR4, c[0x0][0x358] ;  /* 0x00006b00ff0477ac */ /* 0x000e6e0008000a00 */
[----:B------:R-:W2:Y:S08]  /*00a0*/  LDC.64 R4, c[0x0][0x388] ;  /* 0x0000e200ff047b82 */ /* 0x000eb00000000a00 */
[----:B------:R-:W3:Y:S01]  /*00b0*/  LDC.64 R6, c[0x0][0x390] ;  /* 0x0000e400ff067b82 */ /* 0x000ee20000000a00 */
[----:B0-----:R-:W-:-:S06]  /*00c0*/  IMAD.WIDE R2, R9, 0x4, R2 ;  /* 0x0000000409027825 */ /* 0x001fcc00078e0202 */
[----:B-1----:R-:W4:Y:S01]  /*00d0*/  LDG.E R2, desc[UR4][R2.64] ;  /* 0x0000000402027981 */ /* 0x002f22000c1e1900 */
[----:B--2---:R-:W-:-:S06]  /*00e0*/  IMAD.WIDE R4, R9, 0x4, R4 ;  /* 0x0000000409047825 */ /* 0x004fcc00078e0204 */
[----:B------:R-:W4:Y:S01]  /*00f0*/  LDG.E R5, desc[UR4][R4.64] ;  /* 0x0000000404057981 */ /* 0x000f22000c1e1900 */
[----:B---3--:R-:W-:-:S04]  /*0100*/  IMAD.WIDE R6, R9, 0x4, R6 ;  /* 0x0000000409067825 */ /* 0x008fc800078e0206 */
[----:B----4-:R-:W-:-:S05]  /*0110*/  FADD R9, R2, R5 ;  /* 0x0000000502097221 */ /* 0x010fca0000000000 */
[----:B------:R-:W-:Y:S01]  /*0120*/  STG.E desc[UR4][R6.64], R9 ;  /* 0x0000000906007986 */ /* 0x000fe2000c101904 */
[----:B------:R-:W-:Y:S05]  /*0130*/  EXIT ;  /* 0x000000000000794d */ /* 0x000fea0003800000 */
.L_x_0:
[----:B------:R-:W-:-:S00]  /*0140*/  BRA `(.L_x_0) ;  /* 0xfffffffc00fc7947 */ /* 0x000fc0000383ffff */
[----:B------:R-:W-:-:S00]  /*0150*/  NOP ;  /* 0x0000000000007918 */ /* 0x000fc00000000000 */
        /* <DEDUP_REMOVED lines=10> */
.L_x_1:


//--------------------- .nv.shared.reserved.0     --------------------------
	.section	.nv.shared.reserved.0,"aw",@nobits
	.weak		__nv_reservedSMEM_offset_0_alias
	.size		__nv_reservedSMEM_offset_0_alias, 0, 64
	.other		__nv_reservedSMEM_offset_0_alias,@"STO_CUDA_RESERVED_SHARED STV_DEFAULT"
__nv_reservedSMEM_offset_0_alias:
	.zero		0
	.zero		64


//--------------------- .nv.constant0._Z10matrix_addPKfS0_Pfi --------------------------
	.section	.nv.constant0._Z10matrix_addPKfS0_Pfi,"a",@progbits
	.sectionflags	@""
	.align	4
.nv.constant0._Z10matrix_addPKfS0_Pfi:
	.zero		924


//--------------------- SYMBOLS --------------------------

	.type		.nv.reservedSmem.offset0,@object
	.size		.nv.reservedSmem.offset0,0x4
